//
// Generated by NVIDIA NVVM Compiler
//
// Compiler Build ID: CL-36424714
// Cuda compilation tools, release 13.0, V13.0.88
// Based on NVVM 20.0.0
//

.version 9.0
.target sm_100
.address_size 64

	// .globl	_Z17dynamic_sm_kernelv
.extern .func  (.param .b32 func_retval0) vprintf
(
	.param .b64 vprintf_param_0,
	.param .b64 vprintf_param_1
)
;
// _ZZ8kernel_1vE9k1_shared has been demoted
.extern .shared .align 16 .b8 dynamic_array[];
.global .align 1 .b8 $str[54] = {97, 99, 99, 101, 115, 115, 32, 100, 121, 110, 97, 109, 105, 99, 95, 97, 114, 114, 97, 121, 32, 105, 110, 32, 107, 101, 114, 110, 101, 108, 44, 32, 100, 121, 110, 97, 109, 105, 99, 95, 97, 114, 114, 97, 121, 91, 37, 100, 93, 61, 37, 100, 10};
.global .align 1 .b8 $str$1[90] = {97, 99, 99, 101, 115, 115, 32, 108, 111, 99, 97, 108, 32, 115, 104, 97, 114, 101, 100, 32, 105, 110, 32, 107, 101, 114, 110, 101, 108, 49, 44, 32, 107, 49, 95, 115, 104, 97, 114, 101, 100, 32, 61, 32, 37, 102, 44, 32, 98, 108, 111, 99, 107, 73, 100, 120, 32, 61, 32, 37, 100, 44, 32, 116, 104, 114, 101, 97, 100, 73, 100, 120, 61, 37, 100, 44, 32, 116, 104, 114, 101, 97, 100, 73, 100, 61, 37, 100, 10};
.global .align 1 .b8 $str$2[48] = {97, 99, 99, 101, 115, 115, 32, 103, 108, 111, 98, 97, 108, 32, 115, 104, 97, 114, 101, 100, 32, 105, 110, 32, 107, 101, 114, 110, 101, 108, 32, 50, 32, 103, 95, 115, 104, 97, 114, 101, 100, 32, 61, 32, 37, 102, 10};

.visible .entry _Z17dynamic_sm_kernelv()
{
	.local .align 8 .b8 	__local_depot0[8];
	.reg .b64 	%SP;
	.reg .b64 	%SPL;
	.reg .b32 	%r<7>;
	.reg .b64 	%rd<5>;

	mov.u64 	%SPL, __local_depot0;
	cvta.local.u64 	%SP, %SPL;
	add.u64 	%rd1, %SP, 0;
	add.u64 	%rd2, %SPL, 0;
	mov.u32 	%r1, %tid.x;
	shl.b32 	%r2, %r1, 2;
	mov.u32 	%r3, dynamic_array;
	add.s32 	%r4, %r3, %r2;
	st.shared.u32 	[%r4], %r1;
	st.local.v2.u32 	[%rd2], {%r1, %r1};
	mov.u64 	%rd3, $str;
	cvta.global.u64 	%rd4, %rd3;
	{ // callseq 0, 0
	.param .b64 param0;
	st.param.b64 	[param0], %rd4;
	.param .b64 param1;
	st.param.b64 	[param1], %rd1;
	.param .b32 retval0;
	call.uni (retval0), 
	vprintf, 
	(
	param0, 
	param1
	);
	ld.param.b32 	%r5, [retval0];
	} // callseq 0
	ret;

}
	// .globl	_Z8kernel_1v
.visible .entry _Z8kernel_1v()
{
	.local .align 8 .b8 	__local_depot1[24];
	.reg .b64 	%SP;
	.reg .b64 	%SPL;
	.reg .pred 	%p<7>;
	.reg .b32 	%r<8>;
	.reg .b32 	%f<3>;
	.reg .b64 	%rd<5>;
	.reg .b64 	%fd<2>;
	// demoted variable
	.shared .align 4 .f32 _ZZ8kernel_1vE9k1_shared;
	mov.u64 	%SPL, __local_depot1;
	cvta.local.u64 	%SP, %SPL;
	mov.u32 	%r1, %tid.x;
	mov.u32 	%r2, %ctaid.x;
	mov.u32 	%r4, %ntid.x;
	mad.lo.s32 	%r3, %r2, %r4, %r1;
	or.b32  	%r5, %r3, %r2;
	setp.ne.s32 	%p2, %r5, 0;
	setp.eq.s32 	%p3, %r2, 1;
	setp.eq.s32 	%p4, %r3, 16;
	and.pred  	%p1, %p3, %p4;
	not.pred 	%p5, %p1;
	and.pred  	%p6, %p2, %p5;
	@%p6 bra 	$L__BB1_2;
	selp.f32 	%f1, 0f40C00000, 0f40A00000, %p1;
	st.shared.f32 	[_ZZ8kernel_1vE9k1_shared], %f1;
$L__BB1_2:
	add.u64 	%rd1, %SP, 0;
	add.u64 	%rd2, %SPL, 0;
	bar.sync 	0;
	ld.shared.f32 	%f2, [_ZZ8kernel_1vE9k1_shared];
	cvt.f64.f32 	%fd1, %f2;
	st.local.f64 	[%rd2], %fd1;
	st.local.v2.u32 	[%rd2+8], {%r2, %r1};
	st.local.u32 	[%rd2+16], %r3;
	mov.u64 	%rd3, $str$1;
	cvta.global.u64 	%rd4, %rd3;
	{ // callseq 1, 0
	.param .b64 param0;
	st.param.b64 	[param0], %rd4;
	.param .b64 param1;
	st.param.b64 	[param1], %rd1;
	.param .b32 retval0;
	call.uni (retval0), 
	vprintf, 
	(
	param0, 
	param1
	);
	ld.param.b32 	%r6, [retval0];
	} // callseq 1
	ret;

}
	// .globl	_Z8kernel_2v
.visible .entry _Z8kernel_2v()
{
	.local .align 8 .b8 	__local_depot2[8];
	.reg .b64 	%SP;
	.reg .b64 	%SPL;
	.reg .b32 	%r<3>;
	.reg .b64 	%rd<6>;

	mov.u64 	%SPL, __local_depot2;
	cvta.local.u64 	%SP, %SPL;
	add.u64 	%rd1, %SP, 0;
	add.u64 	%rd2, %SPL, 0;
	mov.b64 	%rd3, 0;
	st.local.u64 	[%rd2], %rd3;
	mov.u64 	%rd4, $str$2;
	cvta.global.u64 	%rd5, %rd4;
	{ // callseq 2, 0
	.param .b64 param0;
	st.param.b64 	[param0], %rd5;
	.param .b64 param1;
	st.param.b64 	[param1], %rd1;
	.param .b32 retval0;
	call.uni (retval0), 
	vprintf, 
	(
	param0, 
	param1
	);
	ld.param.b32 	%r1, [retval0];
	} // callseq 2
	ret;

}


// ===== COMPILED SASS (sm_100) =====

	.target	sm_100

	.elftype	@"ET_EXEC"


//--------------------- .note.nv.tkinfo           --------------------------
	.section	.note.nv.tkinfo,"",@"SHT_NOTE"
	.sectionflags	@"SHF_NOTE_NV_TKINFO"
	.tkinfo
        /*0018*/ 	.word	0x00000002
        /*0030*/ 	.string	""
        /*0030*/ 	.string	"ptxas"
        /*0030*/ 	.string	"Cuda compilation tools, release 13.0, V13.0.88"
        /*0030*/ 	.string	"Build cuda_13.0.r13.0/compiler.36424714_0"
        /*0030*/ 	.string	"-arch sm_100 -m 64 "



//--------------------- .note.nv.cuinfo           --------------------------
	.section	.note.nv.cuinfo,"",@"SHT_NOTE"
	.sectionflags	@"SHF_NOTE_NV_CUINFO"
        /*0018*/ 	.short	0x0002
        /*001a*/ 	.short	0x0064
        /*001c*/ 	.short	0x0082
	.zero		2


//--------------------- .nv.info                  --------------------------
	.section	.nv.info,"",@"SHT_CUDA_INFO"
	.align	4


	//----- nvinfo : EIATTR_REGCOUNT
	.align		4
        /*0000*/ 	.byte	0x04, 0x2f
        /*0002*/ 	.short	(.L_4 - .L_3)
	.align		4
.L_3:
        /*0004*/ 	.word	index@(_Z17dynamic_sm_kernelv)
        /*0008*/ 	.word	0x00000018


	//----- nvinfo : EIATTR_FRAME_SIZE
	.align		4
.L_4:
        /*000c*/ 	.byte	0x04, 0x11
        /*000e*/ 	.short	(.L_6 - .L_5)
	.align		4
.L_5:
        /*0010*/ 	.word	index@(_Z17dynamic_sm_kernelv)
        /*0014*/ 	.word	0x00000008


	//----- nvinfo : EIATTR_REGCOUNT
	.align		4
.L_6:
        /*0018*/ 	.byte	0x04, 0x2f
        /*001a*/ 	.short	(.L_8 - .L_7)
	.align		4
.L_7:
        /*001c*/ 	.word	index@(_Z8kernel_1v)
        /*0020*/ 	.word	0x00000018


	//----- nvinfo : EIATTR_FRAME_SIZE
	.align		4
.L_8:
        /*0024*/ 	.byte	0x04, 0x11
        /*0026*/ 	.short	(.L_10 - .L_9)
	.align		4
.L_9:
        /*0028*/ 	.word	index@(_Z8kernel_1v)
        /*002c*/ 	.word	0x00000018


	//----- nvinfo : EIATTR_REGCOUNT
	.align		4
.L_10:
        /*0030*/ 	.byte	0x04, 0x2f
        /*0032*/ 	.short	(.L_12 - .L_11)
	.align		4
.L_11:
        /*0034*/ 	.word	index@(_Z8kernel_2v)
        /*0038*/ 	.word	0x00000018


	//----- nvinfo : EIATTR_FRAME_SIZE
	.align		4
.L_12:
        /*003c*/ 	.byte	0x04, 0x11
        /*003e*/ 	.short	(.L_14 - .L_13)
	.align		4
.L_13:
        /*0040*/ 	.word	index@(_Z8kernel_2v)
        /*0044*/ 	.word	0x00000008


	//----- nvinfo : EIATTR_MIN_STACK_SIZE
	.align		4
.L_14:
        /*0048*/ 	.byte	0x04, 0x12
        /*004a*/ 	.short	(.L_16 - .L_15)
	.align		4
.L_15:
        /*004c*/ 	.word	index@(_Z8kernel_2v)
        /*0050*/ 	.word	0x00000008


	//----- nvinfo : EIATTR_MIN_STACK_SIZE
	.align		4
.L_16:
        /*0054*/ 	.byte	0x04, 0x12
        /*0056*/ 	.short	(.L_18 - .L_17)
	.align		4
.L_17:
        /*0058*/ 	.word	index@(_Z8kernel_1v)
        /*005c*/ 	.word	0x00000018


	//----- nvinfo : EIATTR_MIN_STACK_SIZE
	.align		4
.L_18:
        /*0060*/ 	.byte	0x04, 0x12
        /*0062*/ 	.short	(.L_20 - .L_19)
	.align		4
.L_19:
        /*0064*/ 	.word	index@(_Z17dynamic_sm_kernelv)
        /*0068*/ 	.word	0x00000008
.L_20:


//--------------------- .nv.compat                --------------------------
	.section	.nv.compat,"",@"SHT_CUDA_COMPAT_INFO"
	.align	4
        /*0000*/ 	.byte	0x02, 0x09, 0x00, 0x00, 0x02, 0x02, 0x01, 0x00, 0x02, 0x05, 0x05, 0x00, 0x03, 0x07, 0x01, 0x01
        /*0010*/ 	.byte	0x02, 0x03, 0x00, 0x00, 0x02, 0x06, 0x01, 0x00, 0x04, 0x0b, 0x08, 0x00, 0x09, 0x00, 0x00, 0x00
        /*0020*/ 	.byte	0x00, 0x00, 0x00, 0x00


//--------------------- .nv.info._Z8kernel_2v     --------------------------
	.section	.nv.info._Z8kernel_2v,"",@"SHT_CUDA_INFO"
	.sectionflags	@""
	.align	4


	//----- nvinfo : EIATTR_CUDA_API_VERSION
	.align		4
        /*0000*/ 	.byte	0x04, 0x37
        /*0002*/ 	.short	(.L_22 - .L_21)
.L_21:
        /*0004*/ 	.word	0x00000082


	//----- nvinfo : EIATTR_SPARSE_MMA_MASK
	.align		4
.L_22:
        /*0008*/ 	.byte	0x03, 0x50
        /*000a*/ 	.short	0x0000


	//----- nvinfo : EIATTR_MAXREG_COUNT
	.align		4
        /*000c*/ 	.byte	0x03, 0x1b
        /*000e*/ 	.short	0x00ff


	//----- nvinfo : EIATTR_EXTERNS
	.align		4
        /*0010*/ 	.byte	0x04, 0x0f
        /*0012*/ 	.short	(.L_24 - .L_23)


	//   ....[0]....
	.align		4
.L_23:
        /*0014*/ 	.word	index@(vprintf)


	//----- nvinfo : EIATTR_MERCURY_ISA_VERSION
	.align		4
.L_24:
        /*0018*/ 	.byte	0x03, 0x5f
        /*001a*/ 	.short	0x0101


	//----- nvinfo : EIATTR_VRC_CTA_INIT_COUNT
	.align		4
        /*001c*/ 	.byte	0x02, 0x4a
	.zero		1
	.zero		1


	//----- nvinfo : EIATTR_SYSCALL_OFFSETS
	.align		4
        /*0020*/ 	.byte	0x04, 0x46
        /*0022*/ 	.short	(.L_26 - .L_25)


	//   ....[0]....
.L_25:
        /*0024*/ 	.word	0x000000d0


	//----- nvinfo : EIATTR_EXIT_INSTR_OFFSETS
	.align		4
.L_26:
        /*0028*/ 	.byte	0x04, 0x1c
        /*002a*/ 	.short	(.L_28 - .L_27)


	//   ....[0]....
.L_27:
        /*002c*/ 	.word	0x000000e0


	//----- nvinfo : EIATTR_SW_WAR
	.align		4
.L_28:
        /*0030*/ 	.byte	0x04, 0x36
        /*0032*/ 	.short	(.L_30 - .L_29)
.L_29:
        /*0034*/ 	.word	0x00000008
.L_30:


//--------------------- .nv.info._Z8kernel_1v     --------------------------
	.section	.nv.info._Z8kernel_1v,"",@"SHT_CUDA_INFO"
	.sectionflags	@""
	.align	4


	//----- nvinfo : EIATTR_CUDA_API_VERSION
	.align		4
        /*0000*/ 	.byte	0x04, 0x37
        /*0002*/ 	.short	(.L_32 - .L_31)
.L_31:
        /*0004*/ 	.word	0x00000082


	//----- nvinfo : EIATTR_SPARSE_MMA_MASK
	.align		4
.L_32:
        /*0008*/ 	.byte	0x03, 0x50
        /*000a*/ 	.short	0x0000


	//----- nvinfo : EIATTR_MAXREG_COUNT
	.align		4
        /*000c*/ 	.byte	0x03, 0x1b
        /*000e*/ 	.short	0x00ff


	//----- nvinfo : EIATTR_NUM_BARRIERS
	.align		4
        /*0010*/ 	.byte	0x02, 0x4c
        /*0012*/ 	.byte	0x01
	.zero		1


	//----- nvinfo : EIATTR_EXTERNS
	.align		4
        /*0014*/ 	.byte	0x04, 0x0f
        /*0016*/ 	.short	(.L_34 - .L_33)


	//   ....[0]....
	.align		4
.L_33:
        /*0018*/ 	.word	index@(vprintf)


	//----- nvinfo : EIATTR_MERCURY_ISA_VERSION
	.align		4
.L_34:
        /*001c*/ 	.byte	0x03, 0x5f
        /*001e*/ 	.short	0x0101


	//----- nvinfo : EIATTR_VRC_CTA_INIT_COUNT
	.align		4
        /*0020*/ 	.byte	0x02, 0x4a
	.zero		1
	.zero		1


	//----- nvinfo : EIATTR_SYSCALL_OFFSETS
	.align		4
        /*0024*/ 	.byte	0x04, 0x46
        /*0026*/ 	.short	(.L_36 - .L_35)


	//   ....[0]....
.L_35:
        /*0028*/ 	.word	0x00000200


	//----- nvinfo : EIATTR_EXIT_INSTR_OFFSETS
	.align		4
.L_36:
        /*002c*/ 	.byte	0x04, 0x1c
        /*002e*/ 	.short	(.L_38 - .L_37)


	//   ....[0]....
.L_37:
        /*0030*/ 	.word	0x00000210


	//----- nvinfo : EIATTR_SW_WAR
	.align		4
.L_38:
        /*0034*/ 	.byte	0x04, 0x36
        /*0036*/ 	.short	(.L_40 - .L_39)
.L_39:
        /*0038*/ 	.word	0x00000008
.L_40:


//--------------------- .nv.info._Z17dynamic_sm_kernelv --------------------------
	.section	.nv.info._Z17dynamic_sm_kernelv,"",@"SHT_CUDA_INFO"
	.sectionflags	@""
	.align	4


	//----- nvinfo : EIATTR_CUDA_API_VERSION
	.align		4
        /*0000*/ 	.byte	0x04, 0x37
        /*0002*/ 	.short	(.L_42 - .L_41)
.L_41:
        /*0004*/ 	.word	0x00000082


	//----- nvinfo : EIATTR_SPARSE_MMA_MASK
	.align		4
.L_42:
        /*0008*/ 	.byte	0x03, 0x50
        /*000a*/ 	.short	0x0000


	//----- nvinfo : EIATTR_MAXREG_COUNT
	.align		4
        /*000c*/ 	.byte	0x03, 0x1b
        /*000e*/ 	.short	0x00ff


	//----- nvinfo : EIATTR_EXTERNS
	.align		4
        /*0010*/ 	.byte	0x04, 0x0f
        /*0012*/ 	.short	(.L_44 - .L_43)


	//   ....[0]....
	.align		4
.L_43:
        /*0014*/ 	.word	index@(vprintf)


	//----- nvinfo : EIATTR_MERCURY_ISA_VERSION
	.align		4
.L_44:
        /*0018*/ 	.byte	0x03, 0x5f
        /*001a*/ 	.short	0x0101


	//----- nvinfo : EIATTR_VRC_CTA_INIT_COUNT
	.align		4
        /*001c*/ 	.byte	0x02, 0x4a
	.zero		1
	.zero		1


	//----- nvinfo : EIATTR_SYSCALL_OFFSETS
	.align		4
        /*0020*/ 	.byte	0x04, 0x46
        /*0022*/ 	.short	(.L_46 - .L_45)


	//   ....[0]....
.L_45:
        /*0024*/ 	.word	0x00000140


	//----- nvinfo : EIATTR_EXIT_INSTR_OFFSETS
	.align		4
.L_46:
        /*0028*/ 	.byte	0x04, 0x1c
        /*002a*/ 	.short	(.L_48 - .L_47)


	//   ....[0]....
.L_47:
        /*002c*/ 	.word	0x00000150


	//----- nvinfo : EIATTR_SW_WAR
	.align		4
.L_48:
        /*0030*/ 	.byte	0x04, 0x36
        /*0032*/ 	.short	(.L_50 - .L_49)
.L_49:
        /*0034*/ 	.word	0x00000008
.L_50:


//--------------------- .nv.callgraph             --------------------------
	.section	.nv.callgraph,"",@"SHT_CUDA_CALLGRAPH"
	.align	4
	.sectionentsize	8
	.align		4
        /*0000*/ 	.word	0x00000000
	.align		4
        /*0004*/ 	.word	0xffffffff
	.align		4
        /*0008*/ 	.word	index@(_Z8kernel_2v)
	.align		4
        /*000c*/ 	.word	index@(vprintf)
	.align		4
        /*0010*/ 	.word	index@(_Z8kernel_1v)
	.align		4
        /*0014*/ 	.word	index@(vprintf)
	.align		4
        /*0018*/ 	.word	index@(_Z17dynamic_sm_kernelv)
	.align		4
        /*001c*/ 	.word	index@(vprintf)
	.align		4
        /*0020*/ 	.word	0x00000000
	.align		4
        /*0024*/ 	.word	0xfffffffe
	.align		4
        /*0028*/ 	.word	0x00000000
	.align		4
        /*002c*/ 	.word	0xfffffffd
	.align		4
        /*0030*/ 	.word	0x00000000
	.align		4
        /*0034*/ 	.word	0xfffffffc


//--------------------- .nv.constant4             --------------------------
	.section	.nv.constant4,"a",@progbits
	.align	8
	.align		8
.nv.constant4:
        /*0000*/ 	.dword	vprintf
	.align		8
        /*0008*/ 	.dword	$str
	.align		8
        /*0010*/ 	.dword	$str$1
	.align		8
        /*0018*/ 	.dword	$str$2


//--------------------- .text._Z8kernel_2v        --------------------------
	.section	.text._Z8kernel_2v,"ax",@progbits
	.align	128
        .global         _Z8kernel_2v
        .type           _Z8kernel_2v,@function
        .size           _Z8kernel_2v,(.L_x_6 - _Z8kernel_2v)
        .other          _Z8kernel_2v,@"STO_CUDA_ENTRY STV_DEFAULT"
_Z8kernel_2v:
.text._Z8kernel_2v:
[----:B------:R-:W0:Y:S02]  /*0000*/  LDC R1, c[0x0][0x37c] ;  /* 0x0000df00ff017b82 */ /* 0x000e240000000800 */
[----:B0-----:R-:W-:Y:S01]  /*0010*/  VIADD R1, R1, 0xfffffff8 ;  /* 0xfffffff801017836 */ /* 0x001fe20000000000 */
[----:B------:R-:W-:Y:S01]  /*0020*/  MOV R0, 0x0 ;  /* 0x0000000000007802 */ /* 0x000fe20000000f00 */
[----:B------:R-:W0:Y:S03]  /*0030*/  LDCU UR4, c[0x0][0x2f8] ;  /* 0x00005f00ff0477ac */ /* 0x000e260008000800 */
[----:B------:R1:W-:Y:S01]  /*0040*/  STL.64 [R1], RZ ;  /* 0x000000ff01007387 */ /* 0x0003e20000100a00 */
[----:B------:R1:W2:Y:S01]  /*0050*/  LDC.64 R2, c[0x4][R0] ;  /* 0x0100000000027b82 */ /* 0x0002a20000000a00 */
[----:B------:R-:W3:Y:S01]  /*0060*/  LDCU.64 UR6, c[0x4][0x18] ;  /* 0x01000300ff0677ac */ /* 0x000ee20008000a00 */
[----:B------:R-:W4:Y:S01]  /*0070*/  LDCU UR5, c[0x0][0x2fc] ;  /* 0x00005f80ff0577ac */ /* 0x000f220008000800 */
[----:B0-----:R-:W-:Y:S01]  /*0080*/  IADD3 R6, P0, PT, R1, UR4, RZ ;  /* 0x0000000401067c10 */ /* 0x001fe2000ff1e0ff */
[----:B---3--:R-:W-:Y:S01]  /*0090*/  IMAD.U32 R4, RZ, RZ, UR6 ;  /* 0x00000006ff047e24 */ /* 0x008fe2000f8e00ff */
[----:B------:R-:W-:-:S03]  /*00a0*/  MOV R5, UR7 ;  /* 0x0000000700057c02 */ /* 0x000fc60008000f00 */
[----:B-1--4-:R-:W-:-:S08]  /*00b0*/  IMAD.X R7, RZ, RZ, UR5, P0 ;  /* 0x00000005ff077e24 */ /* 0x012fd000080e06ff */
[----:B------:R-:W-:-:S07]  /*00c0*/  LEPC R20, `(.L_x_0) ;  /* 0x000000001014794e */ /* 0x000fce0000000000 */
[----:B--2---:R-:W-:Y:S05]  /*00d0*/  CALL.ABS.NOINC R2 ;  /* 0x0000000002007343 */ /* 0x004fea0003c00000 */
.L_x_0:
[----:B------:R-:W-:Y:S05]  /*00e0*/  EXIT ;  /* 0x000000000000794d */ /* 0x000fea0003800000 */
.L_x_1:
[----:B------:R-:W-:-:S00]  /*00f0*/  BRA `(.L_x_1) ;  /* 0xfffffffc00fc7947 */ /* 0x000fc0000383ffff */
[----:B------:R-:W-:-:S00]  /*0100*/  NOP ;  /* 0x0000000000007918 */ /* 0x000fc00000000000 */
[----:B------:R-:W-:-:S00]  /*0110*/  NOP ;  /* 0x0000000000007918 */ /* 0x000fc00000000000 */
[----:B------:R-:W-:-:S00]  /*0120*/  NOP ;  /* 0x0000000000007918 */ /* 0x000fc00000000000 */
[----:B------:R-:W-:-:S00]  /*0130*/  NOP ;  /* 0x0000000000007918 */ /* 0x000fc00000000000 */
[----:B------:R-:W-:-:S00]  /*0140*/  NOP ;  /* 0x0000000000007918 */ /* 0x000fc00000000000 */
[----:B------:R-:W-:-:S00]  /*0150*/  NOP ;  /* 0x0000000000007918 */ /* 0x000fc00000000000 */
[----:B------:R-:W-:-:S00]  /*0160*/  NOP ;  /* 0x0000000000007918 */ /* 0x000fc00000000000 */
[----:B------:R-:W-:-:S00]  /*0170*/  NOP ;  /* 0x0000000000007918 */ /* 0x000fc00000000000 */
.L_x_6:


//--------------------- .text._Z8kernel_1v        --------------------------
	.section	.text._Z8kernel_1v,"ax",@progbits
	.align	128
        .global         _Z8kernel_1v
        .type           _Z8kernel_1v,@function
        .size           _Z8kernel_1v,(.L_x_7 - _Z8kernel_1v)
        .other          _Z8kernel_1v,@"STO_CUDA_ENTRY STV_DEFAULT"
_Z8kernel_1v:
.text._Z8kernel_1v:
[----:B------:R-:W0:Y:S01]  /*0000*/  LDC R1, c[0x0][0x37c] ;  /* 0x0000df00ff017b82 */ /* 0x000e220000000800 */
[----:B------:R-:W1:Y:S01]  /*0010*/  S2R R11, SR_TID.X ;  /* 0x00000000000b7919 */ /* 0x000e620000002100 */
[----:B------:R-:W2:Y:S06]  /*0020*/  LDCU UR6, c[0x0][0x2fc] ;  /* 0x00005f80ff0677ac */ /* 0x000eac0008000800 */
[----:B------:R-:W3:Y:S01]  /*0030*/  S2UR UR5, SR_CgaCtaId ;  /* 0x00000000000579c3 */ /* 0x000ee20000008800 */
[----:B------:R-:W-:Y:S01]  /*0040*/  MOV R8, 0x0 ;  /* 0x0000000000087802 */ /* 0x000fe20000000f00 */
[----:B------:R-:W1:Y:S01]  /*0050*/  S2R R10, SR_CTAID.X ;  /* 0x00000000000a7919 */ /* 0x000e620000002500 */
[----:B------:R-:W1:Y:S01]  /*0060*/  LDCU UR4, c[0x0][0x360] ;  /* 0x00006c00ff0477ac */ /* 0x000e620008000800 */
[----:B0-----:R-:W-:Y:S01]  /*0070*/  VIADD R1, R1, 0xffffffe8 ;  /* 0xffffffe801017836 */ /* 0x001fe20000000000 */
[----:B------:R-:W0:Y:S03]  /*0080*/  LDCU.64 UR8, c[0x4][0x10] ;  /* 0x01000200ff0877ac */ /* 0x000e260008000a00 */
[----:B------:R-:W4:Y:S01]  /*0090*/  LDC.64 R8, c[0x4][R8] ;  /* 0x0100000008087b82 */ /* 0x000f220000000a00 */
[----:B0-----:R-:W-:-:S02]  /*00a0*/  IMAD.U32 R5, RZ, RZ, UR9 ;  /* 0x00000009ff057e24 */ /* 0x001fc4000f8e00ff */
[----:B-1----:R-:W-:Y:S01]  /*00b0*/  IMAD R0, R10, UR4, R11 ;  /* 0x000000040a007c24 */ /* 0x002fe2000f8e020b */
[----:B------:R-:W-:Y:S01]  /*00c0*/  UMOV UR4, 0x400 ;  /* 0x0000040000047882 */ /* 0x000fe20000000000 */
[----:B------:R-:W-:Y:S01]  /*00d0*/  STL.64 [R1+0x8], R10 ;  /* 0x0000080a01007387 */ /* 0x000fe20000100a00 */
[----:B---3--:R-:W-:Y:S02]  /*00e0*/  ULEA UR4, UR5, UR4, 0x18 ;  /* 0x0000000405047291 */ /* 0x008fe4000f8ec0ff */
[C---:B------:R-:W-:Y:S01]  /*00f0*/  ISETP.NE.AND P0, PT, R0.reuse, 0x10, PT ;  /* 0x000000100000780c */ /* 0x040fe20003f05270 */
[----:B------:R-:W-:Y:S01]  /*0100*/  STL [R1+0x10], R0 ;  /* 0x0000100001007387 */ /* 0x000fe20000100800 */
[----:B------:R-:W-:Y:S02]  /*0110*/  LOP3.LUT P1, RZ, R0, R10, RZ, 0xfc, !PT ;  /* 0x0000000a00ff7212 */ /* 0x000fe4000782fcff */
[----:B------:R-:W-:-:S04]  /*0120*/  ISETP.EQ.AND P0, PT, R10, 0x1, !P0 ;  /* 0x000000010a00780c */ /* 0x000fc80004702270 */
[----:B------:R-:W-:-:S13]  /*0130*/  PLOP3.LUT P1, PT, P1, P0, PT, 0x20, 0x2 ;  /* 0x000000000002781c */ /* 0x000fda0000f20470 */
[----:B------:R-:W-:-:S05]  /*0140*/  @!P1 IMAD.MOV.U32 R4, RZ, RZ, 0x40c00000 ;  /* 0x40c00000ff049424 */ /* 0x000fca00078e00ff */
[----:B------:R-:W-:-:S05]  /*0150*/  @!P1 FSEL R4, R4, 5, P0 ;  /* 0x40a0000004049808 */ /* 0x000fca0000000000 */
[----:B------:R0:W-:Y:S01]  /*0160*/  @!P1 STS [UR4], R4 ;  /* 0x00000004ff009988 */ /* 0x0001e20008000804 */
[----:B------:R-:W-:Y:S01]  /*0170*/  BAR.SYNC.DEFER_BLOCKING 0x0 ;  /* 0x0000000000007b1d */ /* 0x000fe20000010000 */
[----:B0-----:R-:W-:-:S05]  /*0180*/  IMAD.U32 R4, RZ, RZ, UR8 ;  /* 0x00000008ff047e24 */ /* 0x001fca000f8e00ff */
[----:B------:R-:W0:Y:S01]  /*0190*/  LDS R2, [UR4] ;  /* 0x00000004ff027984 */ /* 0x000e220008000800 */
[----:B------:R-:W1:Y:S02]  /*01a0*/  LDCU UR4, c[0x0][0x2f8] ;  /* 0x00005f00ff0477ac */ /* 0x000e640008000800 */
[----:B-1----:R-:W-:-:S05]  /*01b0*/  IADD3 R6, P0, PT, R1, UR4, RZ ;  /* 0x0000000401067c10 */ /* 0x002fca000ff1e0ff */
[----:B--2---:R-:W-:Y:S01]  /*01c0*/  IMAD.X R7, RZ, RZ, UR6, P0 ;  /* 0x00000006ff077e24 */ /* 0x004fe200080e06ff */
[----:B0-----:R-:W0:Y:S02]  /*01d0*/  F2F.F64.F32 R2, R2 ;  /* 0x0000000200027310 */ /* 0x001e240000201800 */
[----:B0---4-:R0:W-:Y:S05]  /*01e0*/  STL.64 [R1], R2 ;  /* 0x0000000201007387 */ /* 0x0111ea0000100a00 */
[----:B------:R-:W-:-:S07]  /*01f0*/  LEPC R20, `(.L_x_2) ;  /* 0x000000001014794e */ /* 0x000fce0000000000 */
[----:B0-----:R-:W-:Y:S05]  /*0200*/  CALL.ABS.NOINC R8 ;  /* 0x0000000008007343 */ /* 0x001fea0003c00000 */
.L_x_2:
[----:B------:R-:W-:Y:S05]  /*0210*/  EXIT ;  /* 0x000000000000794d */ /* 0x000fea0003800000 */
.L_x_3:
        /* <DEDUP_REMOVED lines=14> */
.L_x_7:


//--------------------- .text._Z17dynamic_sm_kernelv --------------------------
	.section	.text._Z17dynamic_sm_kernelv,"ax",@progbits
	.align	128
        .global         _Z17dynamic_sm_kernelv
        .type           _Z17dynamic_sm_kernelv,@function
        .size           _Z17dynamic_sm_kernelv,(.L_x_8 - _Z17dynamic_sm_kernelv)
        .other          _Z17dynamic_sm_kernelv,@"STO_CUDA_ENTRY STV_DEFAULT"
_Z17dynamic_sm_kernelv:
.text._Z17dynamic_sm_kernelv:
[----:B------:R-:W0:Y:S01]  /*0000*/  LDC R1, c[0x0][0x37c] ;  /* 0x0000df00ff017b82 */ /* 0x000e220000000800 */
[----:B------:R-:W1:Y:S07]  /*0010*/  S2R R10, SR_TID.X ;  /* 0x00000000000a7919 */ /* 0x000e6e0000002100 */
[----:B------:R-:W2:Y:S01]  /*0020*/  S2UR UR5, SR_CgaCtaId ;  /* 0x00000000000579c3 */ /* 0x000ea20000008800 */
[----:B------:R-:W-:Y:S01]  /*0030*/  UMOV UR4, 0x400 ;  /* 0x0000040000047882 */ /* 0x000fe20000000000 */
[----:B0-----:R-:W-:Y:S01]  /*0040*/  VIADD R1, R1, 0xfffffff8 ;  /* 0xfffffff801017836 */ /* 0x001fe20000000000 */
[----:B------:R-:W-:Y:S01]  /*0050*/  MOV R0, 0x0 ;  /* 0x0000000000007802 */ /* 0x000fe20000000f00 */
[----:B------:R-:W0:Y:S04]  /*0060*/  LDCU.64 UR6, c[0x4][0x8] ;  /* 0x01000100ff0677ac */ /* 0x000e280008000a00 */
[----:B------:R3:W4:Y:S01]  /*0070*/  LDC.64 R8, c[0x4][R0] ;  /* 0x0100000000087b82 */ /* 0x0007220000000a00 */
[----:B0-----:R-:W-:Y:S01]  /*0080*/  MOV R4, UR6 ;  /* 0x0000000600047c02 */ /* 0x001fe20008000f00 */
[----:B------:R-:W-:Y:S01]  /*0090*/  IMAD.U32 R5, RZ, RZ, UR7 ;  /* 0x00000007ff057e24 */ /* 0x000fe2000f8e00ff */
[----:B--2---:R-:W-:Y:S01]  /*00a0*/  ULEA UR4, UR5, UR4, 0x18 ;  /* 0x0000000405047291 */ /* 0x004fe2000f8ec0ff */
[----:B------:R-:W0:Y:S01]  /*00b0*/  LDCU UR5, c[0x0][0x2f8] ;  /* 0x00005f00ff0577ac */ /* 0x000e220008000800 */
[----:B-1----:R-:W-:-:S04]  /*00c0*/  IMAD.MOV.U32 R11, RZ, RZ, R10 ;  /* 0x000000ffff0b7224 */ /* 0x002fc800078e000a */
[----:B------:R-:W-:-:S05]  /*00d0*/  LEA R3, R10, UR4, 0x2 ;  /* 0x000000040a037c11 */ /* 0x000fca000f8e10ff */
[----:B------:R-:W1:Y:S01]  /*00e0*/  LDCU UR4, c[0x0][0x2fc] ;  /* 0x00005f80ff0477ac */ /* 0x000e620008000800 */
[----:B------:R3:W-:Y:S04]  /*00f0*/  STL.64 [R1], R10 ;  /* 0x0000000a01007387 */ /* 0x0007e80000100a00 */
[----:B------:R3:W-:Y:S01]  /*0100*/  STS [R3], R10 ;  /* 0x0000000a03007388 */ /* 0x0007e20000000800 */
[----:B0-----:R-:W-:-:S04]  /*0110*/  IADD3 R6, P0, PT, R1, UR5, RZ ;  /* 0x0000000501067c10 */ /* 0x001fc8000ff1e0ff */
[----:B-1-3--:R-:W-:-:S09]  /*0120*/  IADD3.X R7, PT, PT, RZ, UR4, RZ, P0, !PT ;  /* 0x00000004ff077c10 */ /* 0x00afd200087fe4ff */
[----:B------:R-:W-:-:S07]  /*0130*/  LEPC R20, `(.L_x_4) ;  /* 0x000000001014794e */ /* 0x000fce0000000000 */
[----:B----4-:R-:W-:Y:S05]  /*0140*/  CALL.ABS.NOINC R8 ;  /* 0x0000000008007343 */ /* 0x010fea0003c00000 */
.L_x_4:
[----:B------:R-:W-:Y:S05]  /*0150*/  EXIT ;  /* 0x000000000000794d */ /* 0x000fea0003800000 */
.L_x_5:
        /* <DEDUP_REMOVED lines=10> */
.L_x_8:


//--------------------- .nv.global.init           --------------------------
	.section	.nv.global.init,"aw",@progbits
.nv.global.init:
	.type		$str$2,@object
	.size		$str$2,($str - $str$2)
$str$2:
        /*0000*/ 	.byte	0x61, 0x63, 0x63, 0x65, 0x73, 0x73, 0x20, 0x67, 0x6c, 0x6f, 0x62, 0x61, 0x6c, 0x20, 0x73, 0x68
        /*0010*/ 	.byte	0x61, 0x72, 0x65, 0x64, 0x20, 0x69, 0x6e, 0x20, 0x6b, 0x65, 0x72, 0x6e, 0x65, 0x6c, 0x20, 0x32
        /*0020*/ 	.byte	0x20, 0x67, 0x5f, 0x73, 0x68, 0x61, 0x72, 0x65, 0x64, 0x20, 0x3d, 0x20, 0x25, 0x66, 0x0a, 0x00
	.type		$str,@object
	.size		$str,($str$1 - $str)
$str:
        /*0030*/ 	.byte	0x61, 0x63, 0x63, 0x65, 0x73, 0x73, 0x20, 0x64, 0x79, 0x6e, 0x61, 0x6d, 0x69, 0x63, 0x5f, 0x61
        /*0040*/ 	.byte	0x72, 0x72, 0x61, 0x79, 0x20, 0x69, 0x6e, 0x20, 0x6b, 0x65, 0x72, 0x6e, 0x65, 0x6c, 0x2c, 0x20
        /*0050*/ 	.byte	0x64, 0x79, 0x6e, 0x61, 0x6d, 0x69, 0x63, 0x5f, 0x61, 0x72, 0x72, 0x61, 0x79, 0x5b, 0x25, 0x64
        /*0060*/ 	.byte	0x5d, 0x3d, 0x25, 0x64, 0x0a, 0x00
	.type		$str$1,@object
	.size		$str$1,(.L_1 - $str$1)
$str$1:
        /*0066*/ 	.byte	0x61, 0x63, 0x63, 0x65, 0x73, 0x73, 0x20, 0x6c, 0x6f, 0x63, 0x61, 0x6c, 0x20, 0x73, 0x68, 0x61
        /*0076*/ 	.byte	0x72, 0x65, 0x64, 0x20, 0x69, 0x6e, 0x20, 0x6b, 0x65, 0x72, 0x6e, 0x65, 0x6c, 0x31, 0x2c, 0x20
        /*0086*/ 	.byte	0x6b, 0x31, 0x5f, 0x73, 0x68, 0x61, 0x72, 0x65, 0x64, 0x20, 0x3d, 0x20, 0x25, 0x66, 0x2c, 0x20
        /*0096*/ 	.byte	0x62, 0x6c, 0x6f, 0x63, 0x6b, 0x49, 0x64, 0x78, 0x20, 0x3d, 0x20, 0x25, 0x64, 0x2c, 0x20, 0x74
        /*00a6*/ 	.byte	0x68, 0x72, 0x65, 0x61, 0x64, 0x49, 0x64, 0x78, 0x3d, 0x25, 0x64, 0x2c, 0x20, 0x74, 0x68, 0x72
        /*00b6*/ 	.byte	0x65, 0x61, 0x64, 0x49, 0x64, 0x3d, 0x25, 0x64, 0x0a, 0x00
.L_1:


//--------------------- .nv.shared._Z8kernel_2v   --------------------------
	.section	.nv.shared._Z8kernel_2v,"aw",@nobits
	.sectionflags	@""
	.align	16
	.zero		1024


//--------------------- .nv.shared.reserved.0     --------------------------
	.section	.nv.shared.reserved.0,"aw",@nobits
	.weak		__nv_reservedSMEM_offset_0_alias
	.size		__nv_reservedSMEM_offset_0_alias, 0, 64
	.other		__nv_reservedSMEM_offset_0_alias,@"STO_CUDA_RESERVED_SHARED STV_DEFAULT"
__nv_reservedSMEM_offset_0_alias:
	.zero		0
	.zero		64


//--------------------- .nv.shared._Z8kernel_1v   --------------------------
	.section	.nv.shared._Z8kernel_1v,"aw",@nobits
	.sectionflags	@""
	.align	16
.nv.shared._Z8kernel_1v:
	.zero		1040


//--------------------- .nv.shared._Z17dynamic_sm_kernelv --------------------------
	.section	.nv.shared._Z17dynamic_sm_kernelv,"aw",@nobits
	.sectionflags	@""
	.align	16
	.zero		1024


//--------------------- .nv.constant0._Z8kernel_2v --------------------------
	.section	.nv.constant0._Z8kernel_2v,"a",@progbits
	.sectionflags	@""
	.align	4
.nv.constant0._Z8kernel_2v:
	.zero		896


//--------------------- .nv.constant0._Z8kernel_1v --------------------------
	.section	.nv.constant0._Z8kernel_1v,"a",@progbits
	.sectionflags	@""
	.align	4
.nv.constant0._Z8kernel_1v:
	.zero		896


//--------------------- .nv.constant0._Z17dynamic_sm_kernelv --------------------------
	.section	.nv.constant0._Z17dynamic_sm_kernelv,"a",@progbits
	.sectionflags	@""
	.align	4
.nv.constant0._Z17dynamic_sm_kernelv:
	.zero		896


//--------------------- SYMBOLS --------------------------

	.type		.nv.reservedSmem.offset0,@object
	.size		.nv.reservedSmem.offset0,0x4
	.type		.nv.reservedSmem.cap,@object
	.size		.nv.reservedSmem.cap,0x4
	.type		vprintf,@function
